	.headerflags	@"EF_CUDA_TEXMODE_UNIFIED EF_CUDA_64BIT_ADDRESS EF_CUDA_ACCELERATORS EF_CUDA_SM90 EF_CUDA_VIRTUAL_SM(EF_CUDA_SM90)"
	.elftype	@"ET_EXEC"


//--------------------- .nv.info                  --------------------------
	.section	.nv.info,"",@"SHT_CUDA_INFO"
	.align	4


	//----- nvinfo : EIATTR_REGCOUNT
	.align		4
        /*0000*/ 	.byte	0x04, 0x2f
        /*0002*/ 	.short	(.L_3 - .L_2)
	.align		4
.L_2:
        /*0004*/ 	.word	index@(triton_poi_fused__native_batch_norm_legit_no_training_cat_relu_3)
        /*0008*/ 	.word	0x00000026


	//----- nvinfo : EIATTR_MIN_STACK_SIZE
	.align		4
.L_3:
        /*000c*/ 	.byte	0x04, 0x12
        /*000e*/ 	.short	(.L_5 - .L_4)
	.align		4
.L_4:
        /*0010*/ 	.word	index@(triton_poi_fused__native_batch_norm_legit_no_training_cat_relu_3)
        /*0014*/ 	.word	0x00000000


	//----- nvinfo : EIATTR_FRAME_SIZE
	.align		4
.L_5:
        /*0018*/ 	.byte	0x04, 0x11
        /*001a*/ 	.short	(.L_7 - .L_6)
	.align		4
.L_6:
        /*001c*/ 	.word	index@(triton_poi_fused__native_batch_norm_legit_no_training_cat_relu_3)
        /*0020*/ 	.word	0x00000000


	//----- nvinfo : EIATTR_MIN_STACK_SIZE
	.align		4
.L_7:
        /*0024*/ 	.byte	0x04, 0x12
        /*0026*/ 	.short	(.L_9 - .L_8)
	.align		4
.L_8:
        /*0028*/ 	.word	index@(triton_poi_fused__native_batch_norm_legit_no_training_cat_relu_3)
        /*002c*/ 	.word	0x00000000
.L_9:


//--------------------- .nv.info.triton_poi_fused__native_batch_norm_legit_no_training_cat_relu_3 --------------------------
	.section	.nv.info.triton_poi_fused__native_batch_norm_legit_no_training_cat_relu_3,"",@"SHT_CUDA_INFO"
	.sectionflags	@""
	.align	4


	//----- nvinfo : EIATTR_CUDA_API_VERSION
	.align		4
        /*0000*/ 	.byte	0x04, 0x37
        /*0002*/ 	.short	(.L_11 - .L_10)
.L_10:
        /*0004*/ 	.word	0x0000007c


	//----- nvinfo : EIATTR_KPARAM_INFO
	.align		4
.L_11:
        /*0008*/ 	.byte	0x04, 0x17
        /*000a*/ 	.short	(.L_13 - .L_12)
.L_12:
        /*000c*/ 	.word	0x00000000
        /*0010*/ 	.short	0x0009
        /*0012*/ 	.short	0x0048
        /*0014*/ 	.byte	0x00, 0xf0, 0x11, 0x00


	//----- nvinfo : EIATTR_KPARAM_INFO
	.align		4
.L_13:
        /*0018*/ 	.byte	0x04, 0x17
        /*001a*/ 	.short	(.L_15 - .L_14)
.L_14:
        /*001c*/ 	.word	0x00000000
        /*0020*/ 	.short	0x0008
        /*0022*/ 	.short	0x0040
        /*0024*/ 	.byte	0x00, 0xf4, 0x21, 0x00


	//----- nvinfo : EIATTR_KPARAM_INFO
	.align		4
.L_15:
        /*0028*/ 	.byte	0x04, 0x17
        /*002a*/ 	.short	(.L_17 - .L_16)
.L_16:
        /*002c*/ 	.word	0x00000000
        /*0030*/ 	.short	0x0007
        /*0032*/ 	.short	0x0038
        /*0034*/ 	.byte	0x00, 0xf4, 0x21, 0x00


	//----- nvinfo : EIATTR_KPARAM_INFO
	.align		4
.L_17:
        /*0038*/ 	.byte	0x04, 0x17
        /*003a*/ 	.short	(.L_19 - .L_18)
.L_18:
        /*003c*/ 	.word	0x00000000
        /*0040*/ 	.short	0x0006
        /*0042*/ 	.short	0x0030
        /*0044*/ 	.byte	0x00, 0xf4, 0x21, 0x00


	//----- nvinfo : EIATTR_KPARAM_INFO
	.align		4
.L_19:
        /*0048*/ 	.byte	0x04, 0x17
        /*004a*/ 	.short	(.L_21 - .L_20)
.L_20:
        /*004c*/ 	.word	0x00000000
        /*0050*/ 	.short	0x0005
        /*0052*/ 	.short	0x0028
        /*0054*/ 	.byte	0x00, 0xf4, 0x21, 0x00


	//----- nvinfo : EIATTR_KPARAM_INFO
	.align		4
.L_21:
        /*0058*/ 	.byte	0x04, 0x17
        /*005a*/ 	.short	(.L_23 - .L_22)
.L_22:
        /*005c*/ 	.word	0x00000000
        /*0060*/ 	.short	0x0004
        /*0062*/ 	.short	0x0020
        /*0064*/ 	.byte	0x00, 0xf4, 0x21, 0x00


	//----- nvinfo : EIATTR_KPARAM_INFO
	.align		4
.L_23:
        /*0068*/ 	.byte	0x04, 0x17
        /*006a*/ 	.short	(.L_25 - .L_24)
.L_24:
        /*006c*/ 	.word	0x00000000
        /*0070*/ 	.short	0x0003
        /*0072*/ 	.short	0x0018
        /*0074*/ 	.byte	0x00, 0xf4, 0x21, 0x00


	//----- nvinfo : EIATTR_KPARAM_INFO
	.align		4
.L_25:
        /*0078*/ 	.byte	0x04, 0x17
        /*007a*/ 	.short	(.L_27 - .L_26)
.L_26:
        /*007c*/ 	.word	0x00000000
        /*0080*/ 	.short	0x0002
        /*0082*/ 	.short	0x0010
        /*0084*/ 	.byte	0x00, 0xf4, 0x21, 0x00


	//----- nvinfo : EIATTR_KPARAM_INFO
	.align		4
.L_27:
        /*0088*/ 	.byte	0x04, 0x17
        /*008a*/ 	.short	(.L_29 - .L_28)
.L_28:
        /*008c*/ 	.word	0x00000000
        /*0090*/ 	.short	0x0001
        /*0092*/ 	.short	0x0008
        /*0094*/ 	.byte	0x00, 0xf4, 0x21, 0x00


	//----- nvinfo : EIATTR_KPARAM_INFO
	.align		4
.L_29:
        /*0098*/ 	.byte	0x04, 0x17
        /*009a*/ 	.short	(.L_31 - .L_30)
.L_30:
        /*009c*/ 	.word	0x00000000
        /*00a0*/ 	.short	0x0000
        /*00a2*/ 	.short	0x0000
        /*00a4*/ 	.byte	0x00, 0xf4, 0x21, 0x00


	//----- nvinfo : EIATTR_SPARSE_MMA_MASK
	.align		4
.L_31:
        /*00a8*/ 	.byte	0x03, 0x50
        /*00aa*/ 	.short	0x0000


	//----- nvinfo : EIATTR_MAXREG_COUNT
	.align		4
        /*00ac*/ 	.byte	0x03, 0x1b
        /*00ae*/ 	.short	0x00ff


	//----- nvinfo : EIATTR_EXIT_INSTR_OFFSETS
	.align		4
        /*00b0*/ 	.byte	0x04, 0x1c
        /*00b2*/ 	.short	(.L_33 - .L_32)


	//   ....[0]....
.L_32:
        /*00b4*/ 	.word	0x00000d20


	//----- nvinfo : EIATTR_REQNTID
	.align		4
.L_33:
        /*00b8*/ 	.byte	0x04, 0x10
        /*00ba*/ 	.short	(.L_35 - .L_34)
.L_34:
        /*00bc*/ 	.word	0x00000080
        /*00c0*/ 	.word	0x00000001
        /*00c4*/ 	.word	0x00000001


	//----- nvinfo : EIATTR_CBANK_PARAM_SIZE
	.align		4
.L_35:
        /*00c8*/ 	.byte	0x03, 0x19
        /*00ca*/ 	.short	0x004c


	//----- nvinfo : EIATTR_PARAM_CBANK
	.align		4
        /*00cc*/ 	.byte	0x04, 0x0a
        /*00ce*/ 	.short	(.L_37 - .L_36)
	.align		4
.L_36:
        /*00d0*/ 	.word	index@(.nv.constant0.triton_poi_fused__native_batch_norm_legit_no_training_cat_relu_3)
        /*00d4*/ 	.short	0x0210
        /*00d6*/ 	.short	0x004c


	//----- nvinfo : EIATTR_SW_WAR
	.align		4
.L_37:
        /*00d8*/ 	.byte	0x04, 0x36
        /*00da*/ 	.short	(.L_39 - .L_38)
.L_38:
        /*00dc*/ 	.word	0x00000008
.L_39:


//--------------------- .nv.callgraph             --------------------------
	.section	.nv.callgraph,"",@"SHT_CUDA_CALLGRAPH"
	.align	4
	.sectionentsize	8
	.align		4
        /*0000*/ 	.word	0x00000000
	.align		4
        /*0004*/ 	.word	0xffffffff
	.align		4
        /*0008*/ 	.word	0x00000000
	.align		4
        /*000c*/ 	.word	0xfffffffe
	.align		4
        /*0010*/ 	.word	0x00000000
	.align		4
        /*0014*/ 	.word	0xfffffffd
	.align		4
        /*0018*/ 	.word	0x00000000
	.align		4
        /*001c*/ 	.word	0xfffffffc


//--------------------- .nv.constant4             --------------------------
	.section	.nv.constant4,"a",@progbits
	.align	8
	.align		8
.nv.constant4:
        /*0000*/ 	.dword	_$_str
	.align		8
        /*0008*/ 	.dword	_$_str_$_2


//--------------------- .text.triton_poi_fused__native_batch_norm_legit_no_training_cat_relu_3 --------------------------
	.section	.text.triton_poi_fused__native_batch_norm_legit_no_training_cat_relu_3,"ax",@progbits
	.align	128
        .global         triton_poi_fused__native_batch_norm_legit_no_training_cat_relu_3
        .type           triton_poi_fused__native_batch_norm_legit_no_training_cat_relu_3,@function
        .size           triton_poi_fused__native_batch_norm_legit_no_training_cat_relu_3,(.L_x_1 - triton_poi_fused__native_batch_norm_legit_no_training_cat_relu_3)
        .other          triton_poi_fused__native_batch_norm_legit_no_training_cat_relu_3,@"STO_CUDA_ENTRY STV_DEFAULT"
triton_poi_fused__native_batch_norm_legit_no_training_cat_relu_3:
.text.triton_poi_fused__native_batch_norm_legit_no_training_cat_relu_3:
[----:B------:R-:W-:Y:S01]  /*0000*/  LDC R1, c[0x0][0x28] ;  /* 0x00000a00ff017b82 */ /* 0x000fe20000000800 */
[----:B------:R-:W1:Y:S07]  /*0010*/  S2R R0, SR_TID.X ;  /* 0x0000000000007919 */ /* 0x000e6e0000002100 */
[----:B------:R-:W2:Y:S01]  /*0020*/  LDC.64 R4, c[0x0][0x230] ;  /* 0x00008c00ff047b82 */ /* 0x000ea20000000a00 */
[----:B------:R-:W-:Y:S01]  /*0030*/  ULDC.64 UR4, c[0x0][0x208] ;  /* 0x0000820000047ab9 */ /* 0x000fe20000000a00 */
[----:B------:R-:W-:Y:S01]  /*0040*/  ULDC.64 UR6, c[0x0][0x218] ;  /* 0x0000860000067ab9 */ /* 0x000fe20000000a00 */
[----:B------:R-:W3:Y:S01]  /*0050*/  S2R R21, SR_CTAID.X ;  /* 0x0000000000157919 */ /* 0x000ee20000002500 */
[----:B------:R-:W-:Y:S01]  /*0060*/  ULDC.64 UR8, c[0x0][0x220] ;  /* 0x0000880000087ab9 */ /* 0x000fe20000000a00 */
[----:B------:R-:W-:-:S03]  /*0070*/  CS2R R14, SRZ ;  /* 0x00000000000e7805 */ /* 0x000fc6000001ff00 */
[----:B------:R-:W4:Y:S01]  /*0080*/  LDC.64 R34, c[0x0][0x228] ;  /* 0x00008a00ff227b82 */ /* 0x000f220000000a00 */
[----:B-1----:R-:W-:Y:S01]  /*0090*/  IMAD.SHL.U32 R0, R0, 0x4, RZ ;  /* 0x0000000400007824 */ /* 0x002fe200078e00ff */
[----:B---3--:R-:W-:-:S04]  /*00a0*/  SHF.R.S32.HI R2, RZ, 0x15, R21 ;  /* 0x00000015ff027819 */ /* 0x008fc80000011415 */
[----:B------:R-:W-:Y:S02]  /*00b0*/  LOP3.LUT R0, R0, 0x1fc, RZ, 0xc0, !PT ;  /* 0x000001fc00007812 */ /* 0x000fe400078ec0ff */
[----:B------:R-:W-:-:S03]  /*00c0*/  SGXT R2, R2, 0x1 ;  /* 0x000000010202781a */ /* 0x000fc60000000200 */
[----:B------:R-:W-:-:S05]  /*00d0*/  IMAD R21, R21, 0x400, R0 ;  /* 0x0000040015157824 */ /* 0x000fca00078e0200 */
[----:B------:R-:W-:-:S04]  /*00e0*/  LEA.HI R8, R2, R21, RZ, 0xc ;  /* 0x0000001502087211 */ /* 0x000fc800078f60ff */
[----:B------:R-:W-:-:S05]  /*00f0*/  SHF.R.S32.HI R9, RZ, 0xc, R8 ;  /* 0x0000000cff097819 */ /* 0x000fca0000011408 */
[----:B------:R-:W-:-:S05]  /*0100*/  IMAD.HI R0, R9, 0x2aaaaaab, RZ ;  /* 0x2aaaaaab09007827 */ /* 0x000fca00078e02ff */
[----:B------:R-:W-:-:S04]  /*0110*/  SHF.R.U32.HI R3, RZ, 0x1f, R0 ;  /* 0x0000001fff037819 */ /* 0x000fc80000011600 */
[----:B------:R-:W-:Y:S01]  /*0120*/  LEA.HI R6, R0, R3, RZ, 0x1d ;  /* 0x0000000300067211 */ /* 0x000fe200078fe8ff */
[----:B------:R-:W-:-:S04]  /*0130*/  VIADD R0, R21, 0x200 ;  /* 0x0000020015007836 */ /* 0x000fc80000000000 */
[----:B------:R-:W-:Y:S01]  /*0140*/  IMAD R9, R6, -0x30, R9 ;  /* 0xffffffd006097824 */ /* 0x000fe200078e0209 */
[----:B------:R-:W-:-:S03]  /*0150*/  LEA.HI R6, R2, R0, RZ, 0xc ;  /* 0x0000000002067211 */ /* 0x000fc600078f60ff */
[----:B--2---:R-:W-:Y:S01]  /*0160*/  IMAD.WIDE R2, R9, 0x4, R4 ;  /* 0x0000000409027825 */ /* 0x004fe200078e0204 */
[----:B------:R-:W-:-:S05]  /*0170*/  SHF.R.S32.HI R29, RZ, 0xc, R6 ;  /* 0x0000000cff1d7819 */ /* 0x000fca0000011406 */
[----:B------:R-:W-:Y:S01]  /*0180*/  IMAD.HI R7, R29, 0x2aaaaaab, RZ ;  /* 0x2aaaaaab1d077827 */ /* 0x000fe200078e02ff */
[----:B------:R1:W2:Y:S04]  /*0190*/  LDG.E.EL R2, desc[UR4][R2.64] ;  /* 0x0000000402027981 */ /* 0x0002a8000c2e1900 */
[----:B------:R-:W-:-:S04]  /*01a0*/  SHF.R.U32.HI R10, RZ, 0x1f, R7 ;  /* 0x0000001fff0a7819 */ /* 0x000fc80000011607 */
[----:B------:R-:W-:-:S05]  /*01b0*/  LEA.HI R10, R7, R10, RZ, 0x1d ;  /* 0x0000000a070a7211 */ /* 0x000fca00078fe8ff */
[----:B------:R-:W-:-:S04]  /*01c0*/  IMAD R29, R10, -0x30, R29 ;  /* 0xffffffd00a1d7824 */ /* 0x000fc800078e021d */
[----:B------:R-:W-:-:S05]  /*01d0*/  IMAD.WIDE R4, R29, 0x4, R4 ;  /* 0x000000041d047825 */ /* 0x000fca00078e0204 */
[----:B------:R3:W5:Y:S01]  /*01e0*/  LDG.E.EL R10, desc[UR4][R4.64] ;  /* 0x00000004040a7981 */ /* 0x000762000c2e1900 */
[----:B------:R-:W-:Y:S01]  /*01f0*/  IMAD.HI R11, R0, 0x2aaaaaab, RZ ;  /* 0x2aaaaaab000b7827 */ /* 0x000fe200078e02ff */
[----:B------:R-:W-:Y:S02]  /*0200*/  LOP3.LUT R7, R6, 0xfffff000, RZ, 0xc0, !PT ;  /* 0xfffff00006077812 */ /* 0x000fe400078ec0ff */
[C---:B------:R-:W-:Y:S01]  /*0210*/  ISETP.GT.AND P3, PT, R29.reuse, 0x23, PT ;  /* 0x000000231d00780c */ /* 0x040fe20003f64270 */
[----:B-1----:R-:W-:Y:S01]  /*0220*/  VIADD R3, R29, 0xffffffe8 ;  /* 0xffffffe81d037836 */ /* 0x002fe20000000000 */
[----:B------:R-:W-:Y:S01]  /*0230*/  SHF.R.U32.HI R12, RZ, 0x1f, R11 ;  /* 0x0000001fff0c7819 */ /* 0x000fe2000001160b */
[----:B------:R-:W-:-:S03]  /*0240*/  IMAD.IADD R6, R0, 0x1, -R7 ;  /* 0x0000000100067824 */ /* 0x000fc600078e0a07 */
[----:B------:R-:W-:Y:S02]  /*0250*/  LEA.HI.SX32 R11, R11, R12, 0x11 ;  /* 0x0000000c0b0b7211 */ /* 0x000fe400078f8aff */
[----:B---3--:R-:W-:Y:S02]  /*0260*/  CS2R R4, SRZ ;  /* 0x0000000000047805 */ /* 0x008fe4000001ff00 */
[----:B------:R-:W-:Y:S01]  /*0270*/  ISETP.GE.U32.AND P4, PT, R3, 0xc, PT ;  /* 0x0000000c0300780c */ /* 0x000fe20003f86070 */
[----:B------:R-:W-:Y:S02]  /*0280*/  IMAD R7, R11, 0xc000, R6 ;  /* 0x0000c0000b077824 */ /* 0x000fe400078e0206 */
[----:B------:R-:W-:-:S03]  /*0290*/  IMAD.SHL.U32 R6, R29, 0x1000, RZ ;  /* 0x000010001d067824 */ /* 0x000fc600078e00ff */
[----:B------:R-:W-:Y:S02]  /*02a0*/  SHF.R.S32.HI R13, RZ, 0x1f, R7 ;  /* 0x0000001fff0d7819 */ /* 0x000fe40000011407 */
[----:B------:R-:W-:-:S04]  /*02b0*/  IADD3 R7, P0, R6, R7, RZ ;  /* 0x0000000706077210 */ /* 0x000fc80007f1e0ff */
[----:B------:R-:W-:Y:S01]  /*02c0*/  LEA.HI.X.SX32 R6, R6, R13, 0x1, P0 ;  /* 0x0000000d06067211 */ /* 0x000fe200000f0eff */
[C---:B------:R-:W-:Y:S01]  /*02d0*/  IMAD.SHL.U32 R22, R7.reuse, 0x4, RZ ;  /* 0x0000000407167824 */ /* 0x040fe200078e00ff */
[----:B------:R-:W-:Y:S02]  /*02e0*/  CS2R R12, SRZ ;  /* 0x00000000000c7805 */ /* 0x000fe4000001ff00 */
[----:B------:R-:W-:Y:S02]  /*02f0*/  SHF.L.U64.HI R3, R7, 0x2, R6 ;  /* 0x0000000207037819 */ /* 0x000fe40000010206 */
[----:B------:R-:W-:Y:S02]  /*0300*/  CS2R R6, SRZ ;  /* 0x0000000000067805 */ /* 0x000fe4000001ff00 */
[----:B------:R-:W-:Y:S02]  /*0310*/  IADD3 R18, P0, R22, UR6, RZ ;  /* 0x0000000616127c10 */ /* 0x000fe4000ff1e0ff */
[----:B------:R-:W-:-:S02]  /*0320*/  IADD3 R22, P1, R22, UR8, RZ ;  /* 0x0000000816167c10 */ /* 0x000fc4000ff3e0ff */
[----:B------:R-:W-:Y:S02]  /*0330*/  IADD3.X R19, R3, UR7, RZ, P0, !PT ;  /* 0x0000000703137c10 */ /* 0x000fe400087fe4ff */
[----:B------:R-:W-:-:S03]  /*0340*/  IADD3.X R23, R3, UR9, RZ, P1, !PT ;  /* 0x0000000903177c10 */ /* 0x000fc60008ffe4ff */
[----:B------:R1:W3:Y:S04]  /*0350*/  @!P4 LDG.E.128 R12, desc[UR4][R18.64+-0x60000] ;  /* 0xfa000004120cc981 */ /* 0x0002e8000c1e1d00 */
[----:B------:R5:W3:Y:S01]  /*0360*/  @P3 LDG.E.128 R4, desc[UR4][R22.64+-0x90000] ;  /* 0xf700000416043981 */ /* 0x000ae2000c1e1d00 */
[----:B------:R-:W-:Y:S01]  /*0370*/  IMAD.HI R16, R21, 0x2aaaaaab, RZ ;  /* 0x2aaaaaab15107827 */ /* 0x000fe200078e02ff */
[----:B------:R-:W-:-:S03]  /*0380*/  LOP3.LUT R8, R8, 0xfffff000, RZ, 0xc0, !PT ;  /* 0xfffff00008087812 */ /* 0x000fc600078ec0ff */
[----:B------:R-:W-:Y:S01]  /*0390*/  IMAD R32, R11, -0x30000, R0 ;  /* 0xfffd00000b207824 */ /* 0x000fe200078e0200 */
[----:B------:R-:W-:Y:S01]  /*03a0*/  SHF.R.U32.HI R25, RZ, 0x1f, R16 ;  /* 0x0000001fff197819 */ /* 0x000fe20000011610 */
[----:B-1----:R-:W1:Y:S01]  /*03b0*/  LDC.64 R18, c[0x0][0x240] ;  /* 0x00009000ff127b82 */ /* 0x002e620000000a00 */
[----:B------:R-:W-:Y:S02]  /*03c0*/  IMAD.SHL.U32 R30, R9, 0x1000, RZ ;  /* 0x00001000091e7824 */ /* 0x000fe400078e00ff */
[----:B------:R-:W-:Y:S01]  /*03d0*/  LEA.HI.SX32 R16, R16, R25, 0x11 ;  /* 0x0000001910107211 */ /* 0x000fe200078f8aff */
[----:B------:R-:W-:Y:S02]  /*03e0*/  IMAD.IADD R25, R21, 0x1, -R8 ;  /* 0x0000000115197824 */ /* 0x000fe400078e0a08 */
[----:B------:R-:W-:Y:S02]  /*03f0*/  IMAD R32, R11, 0x18000, R32 ;  /* 0x000180000b207824 */ /* 0x000fe400078e0220 */
[----:B------:R-:W-:-:S02]  /*0400*/  IMAD R25, R16, 0xc000, R25 ;  /* 0x0000c00010197824 */ /* 0x000fc400078e0219 */
[----:B----4-:R-:W-:-:S03]  /*0410*/  IMAD.WIDE R26, R9, 0x4, R34 ;  /* 0x00000004091a7825 */ /* 0x010fc600078e0222 */
[----:B------:R-:W-:Y:S02]  /*0420*/  SHF.R.S32.HI R11, RZ, 0x1f, R25 ;  /* 0x0000001fff0b7819 */ /* 0x000fe40000011419 */
[----:B------:R-:W-:Y:S01]  /*0430*/  IADD3 R31, P2, R30, R25, RZ ;  /* 0x000000191e1f7210 */ /* 0x000fe20007f5e0ff */
[----:B------:R-:W-:Y:S01]  /*0440*/  IMAD.MOV.U32 R8, RZ, RZ, 0x3e800000 ;  /* 0x3e800000ff087424 */ /* 0x000fe200078e00ff */
[----:B------:R-:W4:Y:S02]  /*0450*/  LDG.E.EL R26, desc[UR4][R26.64] ;  /* 0x000000041a1a7981 */ /* 0x000f24000c2e1900 */
[----:B------:R-:W-:Y:S01]  /*0460*/  LEA.HI.X.SX32 R30, R30, R11, 0x1, P2 ;  /* 0x0000000b1e1e7211 */ /* 0x000fe200010f0eff */
[----:B------:R-:W-:Y:S01]  /*0470*/  IMAD.WIDE R34, R29, 0x4, R34 ;  /* 0x000000041d227825 */ /* 0x000fe200078e0222 */
[----:B------:R-:W-:Y:S02]  /*0480*/  ISETP.GT.AND P2, PT, R9, 0x23, PT ;  /* 0x000000230900780c */ /* 0x000fe40003f44270 */
[C---:B------:R-:W-:Y:S01]  /*0490*/  SHF.L.U64.HI R30, R31.reuse, 0x2, R30 ;  /* 0x000000021f1e7819 */ /* 0x040fe2000001021e */
[----:B------:R-:W-:Y:S01]  /*04a0*/  IMAD.SHL.U32 R31, R31, 0x4, RZ ;  /* 0x000000041f1f7824 */ /* 0x000fe200078e00ff */
[----:B------:R-:W3:Y:S01]  /*04b0*/  LDG.E.EL R20, desc[UR4][R34.64] ;  /* 0x0000000422147981 */ /* 0x000ee2000c2e1900 */
[----:B--2---:R-:W-:-:S02]  /*04c0*/  FADD R17, R2, 9.9999997473787516356e-06 ;  /* 0x3727c5ac02117421 */ /* 0x004fc40000000000 */
[----:B------:R-:W2:Y:S04]  /*04d0*/  LDC.64 R2, c[0x0][0x238] ;  /* 0x00008e00ff027b82 */ /* 0x000ea80000000a00 */
[----:B------:R-:W1:Y:S02]  /*04e0*/  MUFU.SQRT R17, R17 ;  /* 0x0000001100117308 */ /* 0x000e640000002000 */
[C---:B01----:R-:W-:Y:S01]  /*04f0*/  FSETP.GT.AND P0, PT, R17.reuse, 8.50705917302346158658e+37, PT ;  /* 0x7e8000001100780b */ /* 0x043fe20003f04000 */
[----:B-----5:R-:W-:Y:S01]  /*0500*/  FADD R22, R10, 9.9999997473787516356e-06 ;  /* 0x3727c5ac0a167421 */ /* 0x020fe20000000000 */
[----:B------:R-:W-:-:S05]  /*0510*/  FSETP.GEU.AND P1, PT, R17, 1.175494350822287508e-38, PT ;  /* 0x008000001100780b */ /* 0x000fca0003f2e000 */
[----:B------:R-:W0:Y:S01]  /*0520*/  MUFU.SQRT R22, R22 ;  /* 0x0000001600167308 */ /* 0x000e220000002000 */
[----:B--2---:R-:W-:-:S04]  /*0530*/  IMAD.WIDE R10, R9, 0x4, R2 ;  /* 0x00000004090a7825 */ /* 0x004fc800078e0202 */
[----:B------:R-:W-:Y:S01]  /*0540*/  IMAD.WIDE R2, R29, 0x4, R2 ;  /* 0x000000041d027825 */ /* 0x000fe200078e0202 */
[----:B------:R-:W-:-:S03]  /*0550*/  FSEL R24, R8, 1, P0 ;  /* 0x3f80000008187808 */ /* 0x000fc60000000000 */
[----:B------:R-:W-:Y:S01]  /*0560*/  @P0 FMUL R17, R17, 0.25 ;  /* 0x3e80000011110820 */ /* 0x000fe20000400000 */
[C---:B0-----:R-:W-:Y:S01]  /*0570*/  FSETP.GT.AND P6, PT, R22.reuse, 8.50705917302346158658e+37, PT ;  /* 0x7e8000001600780b */ /* 0x041fe20003fc4000 */
[----:B------:R0:W2:Y:S01]  /*0580*/  LDG.E.EL R2, desc[UR4][R2.64] ;  /* 0x0000000402027981 */ /* 0x0000a2000c2e1900 */
[----:B------:R-:W-:Y:S02]  /*0590*/  FSETP.GEU.AND P5, PT, R22, 1.175494350822287508e-38, PT ;  /* 0x008000001600780b */ /* 0x000fe40003fae000 */
[C---:B------:R-:W-:Y:S01]  /*05a0*/  ISETP.GE.AND P0, PT, R29.reuse, 0x18, PT ;  /* 0x000000181d00780c */ /* 0x040fe20003f06270 */
[----:B------:R-:W-:-:S04]  /*05b0*/  IMAD.WIDE R28, R29, 0x4, R18 ;  /* 0x000000041d1c7825 */ /* 0x000fc800078e0212 */
[----:B------:R-:W-:Y:S01]  /*05c0*/  @!P1 FMUL R17, R17, 16777216 ;  /* 0x4b80000011119820 */ /* 0x000fe20000400000 */
[----:B------:R-:W-:Y:S01]  /*05d0*/  @!P1 FMUL R24, R24, 16777216 ;  /* 0x4b80000018189820 */ /* 0x000fe20000400000 */
[----:B------:R-:W5:Y:S01]  /*05e0*/  LDG.E.EL R0, desc[UR4][R10.64] ;  /* 0x000000040a007981 */ /* 0x000f62000c2e1900 */
[C---:B------:R-:W-:Y:S01]  /*05f0*/  IMAD.WIDE R18, R9.reuse, 0x4, R18 ;  /* 0x0000000409127825 */ /* 0x040fe200078e0212 */
[----:B------:R-:W-:-:S03]  /*0600*/  ISETP.GE.AND P1, PT, R9, 0x18, PT ;  /* 0x000000180900780c */ /* 0x000fc60003f26270 */
[----:B0-----:R-:W-:Y:S02]  /*0610*/  VIADD R3, R9, 0xffffffe8 ;  /* 0xffffffe809037836 */ /* 0x001fe40000000000 */
[----:B------:R-:W-:Y:S01]  /*0620*/  @P6 FMUL R22, R22, 0.25 ;  /* 0x3e80000016166820 */ /* 0x000fe20000400000 */
[----:B------:R-:W-:Y:S01]  /*0630*/  FSEL R9, R8, 1, P6 ;  /* 0x3f80000008097808 */ /* 0x000fe20003000000 */
[----:B------:R-:W2:Y:S01]  /*0640*/  LDG.E.EL R23, desc[UR4][R28.64] ;  /* 0x000000041c177981 */ /* 0x000ea2000c2e1900 */
[----:B------:R-:W-:Y:S01]  /*0650*/  ISETP.GE.U32.AND P6, PT, R3, 0xc, PT ;  /* 0x0000000c0300780c */ /* 0x000fe20003fc6070 */
[----:B------:R-:W-:Y:S02]  /*0660*/  @!P5 FMUL R22, R22, 16777216 ;  /* 0x4b8000001616d820 */ /* 0x000fe40000400000 */
[----:B------:R0:W5:Y:S01]  /*0670*/  LDG.E.EL R3, desc[UR4][R18.64] ;  /* 0x0000000412037981 */ /* 0x000162000c2e1900 */
[----:B------:R-:W1:Y:S01]  /*0680*/  MUFU.RCP R25, R17 ;  /* 0x0000001100197308 */ /* 0x000e620000001000 */
[----:B0-----:R-:W0:Y:S07]  /*0690*/  LDC.64 R18, c[0x0][0x210] ;  /* 0x00008400ff127b82 */ /* 0x001e2e0000000a00 */
[----:B------:R-:W4:Y:S01]  /*06a0*/  MUFU.RCP R22, R22 ;  /* 0x0000001600167308 */ /* 0x000f220000001000 */
[----:B------:R-:W-:-:S02]  /*06b0*/  IMAD R11, R16, -0x30000, R21 ;  /* 0xfffd0000100b7824 */ /* 0x000fc400078e0215 */
[----:B------:R-:W-:Y:S01]  /*06c0*/  @!P5 FMUL R9, R9, 16777216 ;  /* 0x4b8000000909d820 */ /* 0x000fe20000400000 */
[----:B---3--:R-:W-:Y:S01]  /*06d0*/  SEL R27, R14, RZ, !P4 ;  /* 0x000000ff0e1b7207 */ /* 0x008fe20006000000 */
[----:B-1----:R-:W-:Y:S01]  /*06e0*/  FMUL R25, R25, R24 ;  /* 0x0000001819197220 */ /* 0x002fe20000400000 */
[----:B------:R-:W-:Y:S02]  /*06f0*/  SEL R24, R15, RZ, !P4 ;  /* 0x000000ff0f187207 */ /* 0x000fe40006000000 */
[----:B------:R-:W-:Y:S02]  /*0700*/  SEL R28, R13, RZ, !P4 ;  /* 0x000000ff0d1c7207 */ /* 0x000fe40006000000 */
[----:B------:R-:W-:Y:S02]  /*0710*/  SEL R29, R12, RZ, !P4 ;  /* 0x000000ff0c1d7207 */ /* 0x000fe40006000000 */
[----:B------:R-:W-:Y:S02]  /*0720*/  @P4 SEL R24, R7, RZ, P3 ;  /* 0x000000ff07184207 */ /* 0x000fe40001800000 */
[----:B------:R-:W-:-:S02]  /*0730*/  @P4 SEL R27, R6, RZ, P3 ;  /* 0x000000ff061b4207 */ /* 0x000fc40001800000 */
[----:B------:R-:W-:Y:S02]  /*0740*/  @P4 SEL R28, R5, RZ, P3 ;  /* 0x000000ff051c4207 */ /* 0x000fe40001800000 */
[----:B------:R-:W-:Y:S01]  /*0750*/  @P4 SEL R29, R4, RZ, P3 ;  /* 0x000000ff041d4207 */ /* 0x000fe20001800000 */
[----:B------:R-:W-:Y:S01]  /*0760*/  IMAD R16, R16, 0x18000, R11 ;  /* 0x0001800010107824 */ /* 0x000fe200078e020b */
[----:B------:R-:W-:Y:S02]  /*0770*/  IADD3 R34, P5, R31, UR8, RZ ;  /* 0x000000081f227c10 */ /* 0x000fe4000ffbe0ff */
[----:B------:R-:W-:Y:S01]  /*0780*/  IADD3 R14, P3, R31, UR6, RZ ;  /* 0x000000061f0e7c10 */ /* 0x000fe2000ff7e0ff */
[----:B----4-:R-:W-:Y:S01]  /*0790*/  FMUL R22, R22, R9 ;  /* 0x0000000916167220 */ /* 0x010fe20000400000 */
[----:B------:R-:W-:Y:S02]  /*07a0*/  CS2R R8, SRZ ;  /* 0x0000000000087805 */ /* 0x000fe4000001ff00 */
[----:B------:R-:W-:-:S02]  /*07b0*/  CS2R R10, SRZ ;  /* 0x00000000000a7805 */ /* 0x000fc4000001ff00 */
[----:B------:R-:W-:Y:S02]  /*07c0*/  CS2R R4, SRZ ;  /* 0x0000000000047805 */ /* 0x000fe4000001ff00 */
[----:B------:R-:W-:Y:S02]  /*07d0*/  CS2R R6, SRZ ;  /* 0x0000000000067805 */ /* 0x000fe4000001ff00 */
[----:B------:R-:W-:Y:S01]  /*07e0*/  IADD3.X R35, R30, UR9, RZ, P5, !PT ;  /* 0x000000091e237c10 */ /* 0x000fe2000affe4ff */
[--C-:B0-----:R-:W-:Y:S01]  /*07f0*/  IMAD.WIDE R12, R16, 0x4, R18.reuse ;  /* 0x00000004100c7825 */ /* 0x101fe200078e0212 */
[----:B------:R-:W-:Y:S02]  /*0800*/  IADD3.X R15, R30, UR7, RZ, P3, !PT ;  /* 0x000000071e0f7c10 */ /* 0x000fe40009ffe4ff */
[----:B------:R-:W-:Y:S01]  /*0810*/  CS2R R16, SRZ ;  /* 0x0000000000107805 */ /* 0x000fe2000001ff00 */
[----:B------:R-:W-:Y:S01]  /*0820*/  IMAD.WIDE R32, R32, 0x4, R18 ;  /* 0x0000000420207825 */ /* 0x000fe200078e0212 */
[----:B------:R-:W-:Y:S01]  /*0830*/  CS2R R18, SRZ ;  /* 0x0000000000127805 */ /* 0x000fe2000001ff00 */
[----:B------:R-:W3:Y:S04]  /*0840*/  @P2 LDG.E.128 R8, desc[UR4][R34.64+-0x90000] ;  /* 0xf700000422082981 */ /* 0x000ee8000c1e1d00 */
[----:B------:R0:W4:Y:S04]  /*0850*/  @!P6 LDG.E.128 R4, desc[UR4][R14.64+-0x60000] ;  /* 0xfa0000040e04e981 */ /* 0x000128000c1e1d00 */
[----:B------:R1:W2:Y:S01]  /*0860*/  @!P1 LDG.E.128 R16, desc[UR4][R12.64] ;  /* 0x000000040c109981 */ /* 0x0002a2000c1e1d00 */
[----:B0-----:R-:W-:-:S02]  /*0870*/  CS2R R14, SRZ ;  /* 0x00000000000e7805 */ /* 0x001fc4000001ff00 */
[----:B-1----:R-:W-:-:S06]  /*0880*/  CS2R R12, SRZ ;  /* 0x00000000000c7805 */ /* 0x002fcc000001ff00 */
[----:B------:R-:W5:Y:S01]  /*0890*/  @!P0 LDG.E.128 R12, desc[UR4][R32.64] ;  /* 0x00000004200c8981 */ /* 0x000f62000c1e1d00 */
[----:B---3--:R-:W-:Y:S02]  /*08a0*/  SEL R31, R8, RZ, P2 ;  /* 0x000000ff081f7207 */ /* 0x008fe40001000000 */
[----:B----4-:R-:W-:Y:S02]  /*08b0*/  SEL R4, R4, RZ, !P6 ;  /* 0x000000ff04047207 */ /* 0x010fe40007000000 */
[----:B------:R-:W-:Y:S02]  /*08c0*/  SEL R5, R5, RZ, !P6 ;  /* 0x000000ff05057207 */ /* 0x000fe40007000000 */
[----:B--2---:R-:W-:Y:S02]  /*08d0*/  SEL R16, R16, RZ, !P1 ;  /* 0x000000ff10107207 */ /* 0x004fe40004800000 */
[----:B------:R-:W-:Y:S02]  /*08e0*/  @P1 SEL R16, R4, R31, !P6 ;  /* 0x0000001f04101207 */ /* 0x000fe40007000000 */
[----:B------:R-:W-:-:S02]  /*08f0*/  SEL R4, R9, RZ, P2 ;  /* 0x000000ff09047207 */ /* 0x000fc40001000000 */
[----:B------:R-:W-:Y:S02]  /*0900*/  SEL R8, R11, RZ, P2 ;  /* 0x000000ff0b087207 */ /* 0x000fe40001000000 */
[----:B------:R-:W-:Y:S02]  /*0910*/  SEL R7, R7, RZ, !P6 ;  /* 0x000000ff07077207 */ /* 0x000fe40007000000 */
[----:B------:R-:W-:Y:S02]  /*0920*/  SEL R17, R17, RZ, !P1 ;  /* 0x000000ff11117207 */ /* 0x000fe40004800000 */
[----:B------:R-:W-:Y:S02]  /*0930*/  @P1 SEL R17, R5, R4, !P6 ;  /* 0x0000000405111207 */ /* 0x000fe40007000000 */
[----:B------:R-:W-:Y:S02]  /*0940*/  SEL R19, R19, RZ, !P1 ;  /* 0x000000ff13137207 */ /* 0x000fe40004800000 */
[----:B------:R-:W-:-:S02]  /*0950*/  SEL R5, R10, RZ, P2 ;  /* 0x000000ff0a057207 */ /* 0x000fc40001000000 */
[----:B------:R-:W-:Y:S02]  /*0960*/  SEL R6, R6, RZ, !P6 ;  /* 0x000000ff06067207 */ /* 0x000fe40007000000 */
[----:B------:R-:W-:Y:S01]  /*0970*/  SEL R18, R18, RZ, !P1 ;  /* 0x000000ff12127207 */ /* 0x000fe20004800000 */
[----:B------:R-:W-:Y:S01]  /*0980*/  FADD R30, -R26, R16 ;  /* 0x000000101a1e7221 */ /* 0x000fe20000000100 */
[----:B------:R-:W-:Y:S01]  /*0990*/  @P1 SEL R19, R7, R8, !P6 ;  /* 0x0000000807131207 */ /* 0x000fe20007000000 */
[----:B------:R-:W0:Y:S01]  /*09a0*/  LDC.64 R10, c[0x0][0x248] ;  /* 0x00009200ff0a7b82 */ /* 0x000e220000000a00 */
[----:B------:R-:W-:Y:S01]  /*09b0*/  @P1 SEL R18, R6, R5, !P6 ;  /* 0x0000000506121207 */ /* 0x000fe20007000000 */
[C---:B------:R-:W-:Y:S02]  /*09c0*/  FADD R6, -R26.reuse, R17 ;  /* 0x000000111a067221 */ /* 0x040fe40000000100 */
[----:B------:R-:W-:Y:S01]  /*09d0*/  FADD R8, -R26, R19 ;  /* 0x000000131a087221 */ /* 0x000fe20000000100 */
[----:B-----5:R-:W-:Y:S01]  /*09e0*/  SEL R5, R13, RZ, !P0 ;  /* 0x000000ff0d057207 */ /* 0x020fe20004000000 */
[C---:B------:R-:W-:Y:S01]  /*09f0*/  FMUL R13, R25.reuse, R6 ;  /* 0x00000006190d7220 */ /* 0x040fe20000400000 */
[----:B------:R-:W-:Y:S01]  /*0a00*/  SEL R4, R12, RZ, !P0 ;  /* 0x000000ff0c047207 */ /* 0x000fe20004000000 */
[----:B------:R-:W-:Y:S01]  /*0a10*/  FADD R12, -R26, R18 ;  /* 0x000000121a0c7221 */ /* 0x000fe20000000100 */
[----:B------:R-:W-:Y:S01]  /*0a20*/  SEL R6, R14, RZ, !P0 ;  /* 0x000000ff0e067207 */ /* 0x000fe20004000000 */
[----:B------:R-:W-:Y:S01]  /*0a30*/  FMUL R26, R25, R8 ;  /* 0x00000008191a7220 */ /* 0x000fe20000400000 */
[----:B------:R-:W-:Y:S01]  /*0a40*/  SEL R7, R15, RZ, !P0 ;  /* 0x000000ff0f077207 */ /* 0x000fe20004000000 */
[----:B------:R-:W1:Y:S01]  /*0a50*/  LDC.64 R8, c[0x0][0x250] ;  /* 0x00009400ff087b82 */ /* 0x000e620000000a00 */
[C---:B------:R-:W-:Y:S01]  /*0a60*/  FMUL R12, R25.reuse, R12 ;  /* 0x0000000c190c7220 */ /* 0x040fe20000400000 */
[----:B------:R-:W-:Y:S01]  /*0a70*/  FMUL R30, R25, R30 ;  /* 0x0000001e191e7220 */ /* 0x000fe20000400000 */
[----:B------:R-:W-:-:S02]  /*0a80*/  SEL R4, R4, R29, !P0 ;  /* 0x0000001d04047207 */ /* 0x000fc40004000000 */
[----:B------:R-:W-:Y:S02]  /*0a90*/  SEL R5, R5, R28, !P0 ;  /* 0x0000001c05057207 */ /* 0x000fe40004000000 */
[----:B------:R-:W-:Y:S02]  /*0aa0*/  SEL R6, R6, R27, !P0 ;  /* 0x0000001b06067207 */ /* 0x000fe40004000000 */
[----:B------:R-:W-:Y:S01]  /*0ab0*/  SEL R7, R7, R24, !P0 ;  /* 0x0000001807077207 */ /* 0x000fe20004000000 */
[C-C-:B------:R-:W-:Y:S01]  /*0ac0*/  FFMA R13, R0.reuse, R13, R3.reuse ;  /* 0x0000000d000d7223 */ /* 0x140fe20000000003 */
[C-C-:B------:R-:W-:Y:S01]  /*0ad0*/  FFMA R30, R0.reuse, R30, R3.reuse ;  /* 0x0000001e001e7223 */ /* 0x140fe20000000003 */
[C-C-:B------:R-:W-:Y:S01]  /*0ae0*/  FFMA R12, R0.reuse, R12, R3.reuse ;  /* 0x0000000c000c7223 */ /* 0x140fe20000000003 */
[----:B------:R-:W-:Y:S01]  /*0af0*/  FFMA R26, R0, R26, R3 ;  /* 0x0000001a001a7223 */ /* 0x000fe20000000003 */
[C---:B------:R-:W-:Y:S01]  /*0b00*/  FADD R15, -R20.reuse, R5 ;  /* 0x00000005140f7221 */ /* 0x040fe20000000100 */
[C---:B------:R-:W-:Y:S01]  /*0b10*/  FADD R3, -R20.reuse, R4 ;  /* 0x0000000414037221 */ /* 0x040fe20000000100 */
[C---:B------:R-:W-:Y:S01]  /*0b20*/  FADD R25, -R20.reuse, R6 ;  /* 0x0000000614197221 */ /* 0x040fe20000000100 */
[----:B------:R-:W-:Y:S01]  /*0b30*/  FADD R27, -R20, R7 ;  /* 0x00000007141b7221 */ /* 0x000fe20000000100 */
[C---:B------:R-:W-:Y:S01]  /*0b40*/  FMUL R15, R22.reuse, R15 ;  /* 0x0000000f160f7220 */ /* 0x040fe20000400000 */
[C---:B------:R-:W-:Y:S01]  /*0b50*/  FMUL R0, R22.reuse, R3 ;  /* 0x0000000316007220 */ /* 0x040fe20000400000 */
[C---:B------:R-:W-:Y:S01]  /*0b60*/  FMUL R20, R22.reuse, R25 ;  /* 0x0000001916147220 */ /* 0x040fe20000400000 */
[----:B------:R-:W-:Y:S01]  /*0b70*/  FMUL R14, R22, R27 ;  /* 0x0000001b160e7220 */ /* 0x000fe20000400000 */
[C-C-:B------:R-:W-:Y:S01]  /*0b80*/  FFMA R3, R2.reuse, R15, R23.reuse ;  /* 0x0000000f02037223 */ /* 0x140fe20000000017 */
[C-C-:B------:R-:W-:Y:S01]  /*0b90*/  FFMA R0, R2.reuse, R0, R23.reuse ;  /* 0x0000000002007223 */ /* 0x140fe20000000017 */
[--C-:B------:R-:W-:Y:S01]  /*0ba0*/  FFMA R22, R2, R20, R23.reuse ;  /* 0x0000001402167223 */ /* 0x100fe20000000017 */
[----:B------:R-:W-:Y:S01]  /*0bb0*/  FSETP.GEU.AND P1, PT, R12, RZ, PT ;  /* 0x000000ff0c00720b */ /* 0x000fe20003f2e000 */
[----:B------:R-:W-:Y:S01]  /*0bc0*/  FFMA R23, R2, R14, R23 ;  /* 0x0000000e02177223 */ /* 0x000fe20000000017 */
[----:B------:R-:W-:-:S02]  /*0bd0*/  FSETP.GEU.AND P0, PT, R26, RZ, PT ;  /* 0x000000ff1a00720b */ /* 0x000fc40003f0e000 */
[C---:B------:R-:W-:Y:S02]  /*0be0*/  FSETP.GEU.AND P2, PT, R13.reuse, RZ, PT ;  /* 0x000000ff0d00720b */ /* 0x040fe40003f4e000 */
[----:B------:R-:W-:Y:S02]  /*0bf0*/  FSETP.GEU.AND P3, PT, R30, RZ, PT ;  /* 0x000000ff1e00720b */ /* 0x000fe40003f6e000 */
[----:B------:R-:W-:Y:S02]  /*0c00*/  SEL R14, R12, RZ, P1 ;  /* 0x000000ff0c0e7207 */ /* 0x000fe40000800000 */
[----:B------:R-:W-:Y:S02]  /*0c10*/  SEL R15, R26, RZ, P0 ;  /* 0x000000ff1a0f7207 */ /* 0x000fe40000000000 */
[----:B------:R-:W-:Y:S02]  /*0c20*/  SEL R13, R13, RZ, P2 ;  /* 0x000000ff0d0d7207 */ /* 0x000fe40001000000 */
[----:B------:R-:W-:-:S02]  /*0c30*/  SEL R12, R30, RZ, P3 ;  /* 0x000000ff1e0c7207 */ /* 0x000fc40001800000 */
[----:B------:R-:W-:Y:S02]  /*0c40*/  FSETP.GEU.AND P0, PT, R23, RZ, PT ;  /* 0x000000ff1700720b */ /* 0x000fe40003f0e000 */
[----:B------:R-:W-:Y:S02]  /*0c50*/  FSETP.GEU.AND P1, PT, R22, RZ, PT ;  /* 0x000000ff1600720b */ /* 0x000fe40003f2e000 */
[----:B------:R-:W-:Y:S02]  /*0c60*/  FSETP.GEU.AND P2, PT, R3, RZ, PT ;  /* 0x000000ff0300720b */ /* 0x000fe40003f4e000 */
[----:B------:R-:W-:Y:S01]  /*0c70*/  FSETP.GEU.AND P3, PT, R0, RZ, PT ;  /* 0x000000ff0000720b */ /* 0x000fe20003f6e000 */
[----:B0-----:R-:W-:Y:S01]  /*0c80*/  IMAD.WIDE R10, R21, 0x4, R10 ;  /* 0x00000004150a7825 */ /* 0x001fe200078e020a */
[----:B------:R-:W-:Y:S02]  /*0c90*/  SEL R23, R23, RZ, P0 ;  /* 0x000000ff17177207 */ /* 0x000fe40000000000 */
[----:B------:R-:W-:Y:S01]  /*0ca0*/  SEL R22, R22, RZ, P1 ;  /* 0x000000ff16167207 */ /* 0x000fe20000800000 */
[----:B-1----:R-:W-:Y:S01]  /*0cb0*/  IMAD.WIDE R8, R21, 0x4, R8 ;  /* 0x0000000415087825 */ /* 0x002fe200078e0208 */
[----:B------:R-:W-:-:S02]  /*0cc0*/  SEL R21, R3, RZ, P2 ;  /* 0x000000ff03157207 */ /* 0x000fc40001000000 */
[----:B------:R-:W-:Y:S01]  /*0cd0*/  SEL R20, R0, RZ, P3 ;  /* 0x000000ff00147207 */ /* 0x000fe20001800000 */
[----:B------:R-:W-:Y:S04]  /*0ce0*/  STG.E.128 desc[UR4][R10.64], R16 ;  /* 0x000000100a007986 */ /* 0x000fe8000c101d04 */
[----:B------:R-:W-:Y:S04]  /*0cf0*/  STG.E.128 desc[UR4][R10.64+0x800], R4 ;  /* 0x000800040a007986 */ /* 0x000fe8000c101d04 */
[----:B------:R-:W-:Y:S04]  /*0d00*/  STG.E.128 desc[UR4][R8.64], R12 ;  /* 0x0000000c08007986 */ /* 0x000fe8000c101d04 */
[----:B------:R-:W-:Y:S01]  /*0d10*/  STG.E.128 desc[UR4][R8.64+0x800], R20 ;  /* 0x0008001408007986 */ /* 0x000fe2000c101d04 */
[----:B------:R-:W-:Y:S05]  /*0d20*/  EXIT ;  /* 0x000000000000794d */ /* 0x000fea0003800000 */
.L_x_0:
[----:B------:R-:W-:-:S00]  /*0d30*/  BRA `(.L_x_0) ;  /* 0xfffffffc00fc7947 */ /* 0x000fc0000383ffff */
[----:B------:R-:W-:-:S00]  /*0d40*/  NOP ;  /* 0x0000000000007918 */ /* 0x000fc00000000000 */
        /* <DEDUP_REMOVED lines=11> */
.L_x_1:


//--------------------- .nv.global.init           --------------------------
	.section	.nv.global.init,"aw",@progbits
.nv.global.init:
	.type		_$_str,@object
	.size		_$_str,(_$_str_$_2 - _$_str)
_$_str:
        /*0000*/ 	.byte	0x5f, 0x5f, 0x43, 0x55, 0x44, 0x41, 0x5f, 0x46, 0x54, 0x5a, 0x00
	.type		_$_str_$_2,@object
	.size		_$_str_$_2,(.L_1 - _$_str_$_2)
_$_str_$_2:
        /*000b*/ 	.byte	0x5f, 0x5f, 0x43, 0x55, 0x44, 0x41, 0x5f, 0x50, 0x52, 0x45, 0x43, 0x5f, 0x53, 0x51, 0x52, 0x54
        /*001b*/ 	.byte	0x00
.L_1:


//--------------------- .nv.constant0.triton_poi_fused__native_batch_norm_legit_no_training_cat_relu_3 --------------------------
	.section	.nv.constant0.triton_poi_fused__native_batch_norm_legit_no_training_cat_relu_3,"a",@progbits
	.sectionflags	@""
	.align	4
.nv.constant0.triton_poi_fused__native_batch_norm_legit_no_training_cat_relu_3:
	.zero		604
